//
// Generated by NVIDIA NVVM Compiler
//
// Compiler Build ID: CL-36424714
// Cuda compilation tools, release 13.0, V13.0.88
// Based on NVVM 20.0.0
//

.version 9.0
.target sm_100
.address_size 64

	// .globl	_Z15halftomo_kernelPfS_S_iii

.visible .entry _Z15halftomo_kernelPfS_S_iii(
	.param .u64 .ptr .align 1 _Z15halftomo_kernelPfS_S_iii_param_0,
	.param .u64 .ptr .align 1 _Z15halftomo_kernelPfS_S_iii_param_1,
	.param .u64 .ptr .align 1 _Z15halftomo_kernelPfS_S_iii_param_2,
	.param .u32 _Z15halftomo_kernelPfS_S_iii_param_3,
	.param .u32 _Z15halftomo_kernelPfS_S_iii_param_4,
	.param .u32 _Z15halftomo_kernelPfS_S_iii_param_5
)
{
	.reg .pred 	%p<6>;
	.reg .b32 	%r<36>;
	.reg .b32 	%f<10>;
	.reg .b64 	%rd<23>;

	ld.param.u64 	%rd4, [_Z15halftomo_kernelPfS_S_iii_param_0];
	ld.param.u64 	%rd5, [_Z15halftomo_kernelPfS_S_iii_param_1];
	ld.param.u64 	%rd3, [_Z15halftomo_kernelPfS_S_iii_param_2];
	ld.param.u32 	%r8, [_Z15halftomo_kernelPfS_S_iii_param_3];
	ld.param.u32 	%r6, [_Z15halftomo_kernelPfS_S_iii_param_4];
	ld.param.u32 	%r7, [_Z15halftomo_kernelPfS_S_iii_param_5];
	cvta.to.global.u64 	%rd1, %rd5;
	cvta.to.global.u64 	%rd2, %rd4;
	mov.u32 	%r9, %ntid.x;
	mov.u32 	%r10, %ctaid.x;
	mov.u32 	%r11, %tid.x;
	mad.lo.s32 	%r1, %r9, %r10, %r11;
	mov.u32 	%r12, %ntid.y;
	mov.u32 	%r13, %ctaid.y;
	mov.u32 	%r14, %tid.y;
	mad.lo.s32 	%r15, %r12, %r13, %r14;
	add.s32 	%r16, %r8, 1;
	shr.u32 	%r17, %r16, 31;
	add.s32 	%r18, %r16, %r17;
	shr.s32 	%r19, %r18, 1;
	sub.s32 	%r4, %r6, %r7;
	shl.b32 	%r5, %r7, 1;
	setp.ge.s32 	%p1, %r1, %r5;
	setp.ge.s32 	%p2, %r15, %r19;
	or.pred  	%p3, %p1, %p2;
	@%p3 bra 	$L__BB0_6;
	sub.s32 	%r20, %r7, %r4;
	setp.ge.s32 	%p4, %r1, %r20;
	@%p4 bra 	$L__BB0_3;
	mad.lo.s32 	%r34, %r6, %r15, %r1;
	mul.wide.s32 	%rd19, %r34, 4;
	add.s64 	%rd20, %rd2, %rd19;
	ld.global.f32 	%f9, [%rd20];
	mad.lo.s32 	%r35, %r5, %r15, %r1;
	mul.wide.s32 	%rd21, %r35, 4;
	add.s64 	%rd22, %rd1, %rd21;
	st.global.f32 	[%rd22], %f9;
	bra.uni 	$L__BB0_6;
$L__BB0_3:
	setp.ge.s32 	%p5, %r1, %r6;
	@%p5 bra 	$L__BB0_5;
	sub.s32 	%r26, %r1, %r7;
	add.s32 	%r27, %r26, %r4;
	cvta.to.global.u64 	%rd10, %rd3;
	mul.wide.s32 	%rd11, %r27, 4;
	add.s64 	%rd12, %rd10, %rd11;
	ld.global.f32 	%f2, [%rd12];
	mov.f32 	%f3, 0f3F800000;
	sub.f32 	%f4, %f3, %f2;
	mad.lo.s32 	%r28, %r6, %r15, %r1;
	mul.wide.s32 	%rd13, %r28, 4;
	add.s64 	%rd14, %rd2, %rd13;
	ld.global.f32 	%f5, [%rd14];
	add.s32 	%r29, %r19, %r15;
	not.b32 	%r30, %r1;
	add.s32 	%r31, %r5, %r30;
	mad.lo.s32 	%r32, %r29, %r6, %r31;
	mul.wide.s32 	%rd15, %r32, 4;
	add.s64 	%rd16, %rd2, %rd15;
	ld.global.f32 	%f6, [%rd16];
	mul.f32 	%f7, %f2, %f6;
	fma.rn.f32 	%f8, %f4, %f5, %f7;
	mad.lo.s32 	%r33, %r5, %r15, %r1;
	mul.wide.s32 	%rd17, %r33, 4;
	add.s64 	%rd18, %rd1, %rd17;
	st.global.f32 	[%rd18], %f8;
	bra.uni 	$L__BB0_6;
$L__BB0_5:
	add.s32 	%r21, %r19, %r15;
	not.b32 	%r22, %r1;
	add.s32 	%r23, %r5, %r22;
	mad.lo.s32 	%r24, %r21, %r6, %r23;
	mul.wide.s32 	%rd6, %r24, 4;
	add.s64 	%rd7, %rd2, %rd6;
	ld.global.f32 	%f1, [%rd7];
	mad.lo.s32 	%r25, %r5, %r15, %r1;
	mul.wide.s32 	%rd8, %r25, 4;
	add.s64 	%rd9, %rd1, %rd8;
	st.global.f32 	[%rd9], %f1;
$L__BB0_6:
	ret;

}
	// .globl	_Z25halftomo_prepare_sinogramPfS_iiii
.visible .entry _Z25halftomo_prepare_sinogramPfS_iiii(
	.param .u64 .ptr .align 1 _Z25halftomo_prepare_sinogramPfS_iiii_param_0,
	.param .u64 .ptr .align 1 _Z25halftomo_prepare_sinogramPfS_iiii_param_1,
	.param .u32 _Z25halftomo_prepare_sinogramPfS_iiii_param_2,
	.param .u32 _Z25halftomo_prepare_sinogramPfS_iiii_param_3,
	.param .u32 _Z25halftomo_prepare_sinogramPfS_iiii_param_4,
	.param .u32 _Z25halftomo_prepare_sinogramPfS_iiii_param_5
)
{
	.reg .pred 	%p<6>;
	.reg .b32 	%r<11>;
	.reg .b32 	%f<4>;
	.reg .b64 	%rd<16>;

	ld.param.u64 	%rd3, [_Z25halftomo_prepare_sinogramPfS_iiii_param_0];
	ld.param.u64 	%rd4, [_Z25halftomo_prepare_sinogramPfS_iiii_param_1];
	ld.param.u32 	%r3, [_Z25halftomo_prepare_sinogramPfS_iiii_param_2];
	ld.param.u32 	%r2, [_Z25halftomo_prepare_sinogramPfS_iiii_param_3];
	ld.param.s32 	%rd2, [_Z25halftomo_prepare_sinogramPfS_iiii_param_4];
	ld.param.s32 	%rd5, [_Z25halftomo_prepare_sinogramPfS_iiii_param_5];
	mov.u32 	%r4, %ntid.x;
	mov.u32 	%r5, %ctaid.x;
	mov.u32 	%r6, %tid.x;
	mad.lo.s32 	%r7, %r4, %r5, %r6;
	cvt.u64.u32 	%rd1, %r7;
	mov.u32 	%r8, %ntid.y;
	mov.u32 	%r9, %ctaid.y;
	mov.u32 	%r10, %tid.y;
	mad.lo.s32 	%r1, %r8, %r9, %r10;
	setp.lt.u64 	%p1, %rd1, %rd2;
	setp.gt.u64 	%p2, %rd1, %rd5;
	or.pred  	%p3, %p1, %p2;
	setp.ge.u32 	%p4, %r1, %r3;
	or.pred  	%p5, %p4, %p3;
	@%p5 bra 	$L__BB1_2;
	cvta.to.global.u64 	%rd6, %rd4;
	cvta.to.global.u64 	%rd7, %rd3;
	cvt.u64.u32 	%rd8, %r1;
	sub.s64 	%rd9, %rd1, %rd2;
	shl.b64 	%rd10, %rd9, 2;
	add.s64 	%rd11, %rd6, %rd10;
	ld.global.f32 	%f1, [%rd11];
	cvt.s64.s32 	%rd12, %r2;
	mad.lo.s64 	%rd13, %rd12, %rd8, %rd1;
	shl.b64 	%rd14, %rd13, 2;
	add.s64 	%rd15, %rd7, %rd14;
	ld.global.f32 	%f2, [%rd15];
	mul.f32 	%f3, %f1, %f2;
	st.global.f32 	[%rd15], %f3;
$L__BB1_2:
	ret;

}


// ===== COMPILED SASS (sm_100) =====

	.target	sm_100

	.elftype	@"ET_EXEC"


//--------------------- .note.nv.tkinfo           --------------------------
	.section	.note.nv.tkinfo,"",@"SHT_NOTE"
	.sectionflags	@"SHF_NOTE_NV_TKINFO"
	.tkinfo
        /*0018*/ 	.word	0x00000002
        /*0030*/ 	.string	""
        /*0030*/ 	.string	"ptxas"
        /*0030*/ 	.string	"Cuda compilation tools, release 13.0, V13.0.88"
        /*0030*/ 	.string	"Build cuda_13.0.r13.0/compiler.36424714_0"
        /*0030*/ 	.string	"-arch sm_100 -m 64 "



//--------------------- .note.nv.cuinfo           --------------------------
	.section	.note.nv.cuinfo,"",@"SHT_NOTE"
	.sectionflags	@"SHF_NOTE_NV_CUINFO"
        /*0018*/ 	.short	0x0002
        /*001a*/ 	.short	0x0064
        /*001c*/ 	.short	0x0082
	.zero		2


//--------------------- .nv.info                  --------------------------
	.section	.nv.info,"",@"SHT_CUDA_INFO"
	.align	4


	//----- nvinfo : EIATTR_REGCOUNT
	.align		4
        /*0000*/ 	.byte	0x04, 0x2f
        /*0002*/ 	.short	(.L_1 - .L_0)
	.align		4
.L_0:
        /*0004*/ 	.word	index@(_Z15halftomo_kernelPfS_S_iii)
        /*0008*/ 	.word	0x00000010


	//----- nvinfo : EIATTR_FRAME_SIZE
	.align		4
.L_1:
        /*000c*/ 	.byte	0x04, 0x11
        /*000e*/ 	.short	(.L_3 - .L_2)
	.align		4
.L_2:
        /*0010*/ 	.word	index@(_Z15halftomo_kernelPfS_S_iii)
        /*0014*/ 	.word	0x00000000


	//----- nvinfo : EIATTR_REGCOUNT
	.align		4
.L_3:
        /*0018*/ 	.byte	0x04, 0x2f
        /*001a*/ 	.short	(.L_5 - .L_4)
	.align		4
.L_4:
        /*001c*/ 	.word	index@(_Z25halftomo_prepare_sinogramPfS_iiii)
        /*0020*/ 	.word	0x0000000a


	//----- nvinfo : EIATTR_FRAME_SIZE
	.align		4
.L_5:
        /*0024*/ 	.byte	0x04, 0x11
        /*0026*/ 	.short	(.L_7 - .L_6)
	.align		4
.L_6:
        /*0028*/ 	.word	index@(_Z25halftomo_prepare_sinogramPfS_iiii)
        /*002c*/ 	.word	0x00000000


	//----- nvinfo : EIATTR_MIN_STACK_SIZE
	.align		4
.L_7:
        /*0030*/ 	.byte	0x04, 0x12
        /*0032*/ 	.short	(.L_9 - .L_8)
	.align		4
.L_8:
        /*0034*/ 	.word	index@(_Z25halftomo_prepare_sinogramPfS_iiii)
        /*0038*/ 	.word	0x00000000


	//----- nvinfo : EIATTR_MIN_STACK_SIZE
	.align		4
.L_9:
        /*003c*/ 	.byte	0x04, 0x12
        /*003e*/ 	.short	(.L_11 - .L_10)
	.align		4
.L_10:
        /*0040*/ 	.word	index@(_Z15halftomo_kernelPfS_S_iii)
        /*0044*/ 	.word	0x00000000
.L_11:


//--------------------- .nv.compat                --------------------------
	.section	.nv.compat,"",@"SHT_CUDA_COMPAT_INFO"
	.align	4
        /*0000*/ 	.byte	0x02, 0x09, 0x00, 0x00, 0x02, 0x02, 0x01, 0x00, 0x02, 0x05, 0x05, 0x00, 0x03, 0x07, 0x01, 0x01
        /*0010*/ 	.byte	0x02, 0x03, 0x00, 0x00, 0x02, 0x06, 0x01, 0x00, 0x04, 0x0b, 0x08, 0x00, 0x09, 0x00, 0x00, 0x00
        /*0020*/ 	.byte	0x00, 0x00, 0x00, 0x00


//--------------------- .nv.info._Z25halftomo_prepare_sinogramPfS_iiii --------------------------
	.section	.nv.info._Z25halftomo_prepare_sinogramPfS_iiii,"",@"SHT_CUDA_INFO"
	.sectionflags	@""
	.align	4


	//----- nvinfo : EIATTR_CUDA_API_VERSION
	.align		4
        /*0000*/ 	.byte	0x04, 0x37
        /*0002*/ 	.short	(.L_13 - .L_12)
.L_12:
        /*0004*/ 	.word	0x00000082


	//----- nvinfo : EIATTR_KPARAM_INFO
	.align		4
.L_13:
        /*0008*/ 	.byte	0x04, 0x17
        /*000a*/ 	.short	(.L_15 - .L_14)
.L_14:
        /*000c*/ 	.word	0x00000000
        /*0010*/ 	.short	0x0005
        /*0012*/ 	.short	0x001c
        /*0014*/ 	.byte	0x00, 0xf0, 0x11, 0x00


	//----- nvinfo : EIATTR_KPARAM_INFO
	.align		4
.L_15:
        /*0018*/ 	.byte	0x04, 0x17
        /*001a*/ 	.short	(.L_17 - .L_16)
.L_16:
        /*001c*/ 	.word	0x00000000
        /*0020*/ 	.short	0x0004
        /*0022*/ 	.short	0x0018
        /*0024*/ 	.byte	0x00, 0xf0, 0x11, 0x00


	//----- nvinfo : EIATTR_KPARAM_INFO
	.align		4
.L_17:
        /*0028*/ 	.byte	0x04, 0x17
        /*002a*/ 	.short	(.L_19 - .L_18)
.L_18:
        /*002c*/ 	.word	0x00000000
        /*0030*/ 	.short	0x0003
        /*0032*/ 	.short	0x0014
        /*0034*/ 	.byte	0x00, 0xf0, 0x11, 0x00


	//----- nvinfo : EIATTR_KPARAM_INFO
	.align		4
.L_19:
        /*0038*/ 	.byte	0x04, 0x17
        /*003a*/ 	.short	(.L_21 - .L_20)
.L_20:
        /*003c*/ 	.word	0x00000000
        /*0040*/ 	.short	0x0002
        /*0042*/ 	.short	0x0010
        /*0044*/ 	.byte	0x00, 0xf0, 0x11, 0x00


	//----- nvinfo : EIATTR_KPARAM_INFO
	.align		4
.L_21:
        /*0048*/ 	.byte	0x04, 0x17
        /*004a*/ 	.short	(.L_23 - .L_22)
.L_22:
        /*004c*/ 	.word	0x00000000
        /*0050*/ 	.short	0x0001
        /*0052*/ 	.short	0x0008
        /*0054*/ 	.byte	0x00, 0xf5, 0x21, 0x00


	//----- nvinfo : EIATTR_KPARAM_INFO
	.align		4
.L_23:
        /*0058*/ 	.byte	0x04, 0x17
        /*005a*/ 	.short	(.L_25 - .L_24)
.L_24:
        /*005c*/ 	.word	0x00000000
        /*0060*/ 	.short	0x0000
        /*0062*/ 	.short	0x0000
        /*0064*/ 	.byte	0x00, 0xf5, 0x21, 0x00


	//----- nvinfo : EIATTR_SPARSE_MMA_MASK
	.align		4
.L_25:
        /*0068*/ 	.byte	0x03, 0x50
        /*006a*/ 	.short	0x0000


	//----- nvinfo : EIATTR_MAXREG_COUNT
	.align		4
        /*006c*/ 	.byte	0x03, 0x1b
        /*006e*/ 	.short	0x00ff


	//----- nvinfo : EIATTR_MERCURY_ISA_VERSION
	.align		4
        /*0070*/ 	.byte	0x03, 0x5f
        /*0072*/ 	.short	0x0101


	//----- nvinfo : EIATTR_VRC_CTA_INIT_COUNT
	.align		4
        /*0074*/ 	.byte	0x02, 0x4a
	.zero		1
	.zero		1


	//----- nvinfo : EIATTR_EXIT_INSTR_OFFSETS
	.align		4
        /*0078*/ 	.byte	0x04, 0x1c
        /*007a*/ 	.short	(.L_27 - .L_26)


	//   ....[0]....
.L_26:
        /*007c*/ 	.word	0x00000120


	//   ....[1]....
        /*0080*/ 	.word	0x00000250


	//----- nvinfo : EIATTR_CBANK_PARAM_SIZE
	.align		4
.L_27:
        /*0084*/ 	.byte	0x03, 0x19
        /*0086*/ 	.short	0x0020


	//----- nvinfo : EIATTR_PARAM_CBANK
	.align		4
        /*0088*/ 	.byte	0x04, 0x0a
        /*008a*/ 	.short	(.L_29 - .L_28)
	.align		4
.L_28:
        /*008c*/ 	.word	index@(.nv.constant0._Z25halftomo_prepare_sinogramPfS_iiii)
        /*0090*/ 	.short	0x0380
        /*0092*/ 	.short	0x0020


	//----- nvinfo : EIATTR_SW_WAR
	.align		4
.L_29:
        /*0094*/ 	.byte	0x04, 0x36
        /*0096*/ 	.short	(.L_31 - .L_30)
.L_30:
        /*0098*/ 	.word	0x00000008
.L_31:


//--------------------- .nv.info._Z15halftomo_kernelPfS_S_iii --------------------------
	.section	.nv.info._Z15halftomo_kernelPfS_S_iii,"",@"SHT_CUDA_INFO"
	.sectionflags	@""
	.align	4


	//----- nvinfo : EIATTR_CUDA_API_VERSION
	.align		4
        /*0000*/ 	.byte	0x04, 0x37
        /*0002*/ 	.short	(.L_33 - .L_32)
.L_32:
        /*0004*/ 	.word	0x00000082


	//----- nvinfo : EIATTR_KPARAM_INFO
	.align		4
.L_33:
        /*0008*/ 	.byte	0x04, 0x17
        /*000a*/ 	.short	(.L_35 - .L_34)
.L_34:
        /*000c*/ 	.word	0x00000000
        /*0010*/ 	.short	0x0005
        /*0012*/ 	.short	0x0020
        /*0014*/ 	.byte	0x00, 0xf0, 0x11, 0x00


	//----- nvinfo : EIATTR_KPARAM_INFO
	.align		4
.L_35:
        /*0018*/ 	.byte	0x04, 0x17
        /*001a*/ 	.short	(.L_37 - .L_36)
.L_36:
        /*001c*/ 	.word	0x00000000
        /*0020*/ 	.short	0x0004
        /*0022*/ 	.short	0x001c
        /*0024*/ 	.byte	0x00, 0xf0, 0x11, 0x00


	//----- nvinfo : EIATTR_KPARAM_INFO
	.align		4
.L_37:
        /*0028*/ 	.byte	0x04, 0x17
        /*002a*/ 	.short	(.L_39 - .L_38)
.L_38:
        /*002c*/ 	.word	0x00000000
        /*0030*/ 	.short	0x0003
        /*0032*/ 	.short	0x0018
        /*0034*/ 	.byte	0x00, 0xf0, 0x11, 0x00


	//----- nvinfo : EIATTR_KPARAM_INFO
	.align		4
.L_39:
        /*0038*/ 	.byte	0x04, 0x17
        /*003a*/ 	.short	(.L_41 - .L_40)
.L_40:
        /*003c*/ 	.word	0x00000000
        /*0040*/ 	.short	0x0002
        /*0042*/ 	.short	0x0010
        /*0044*/ 	.byte	0x00, 0xf5, 0x21, 0x00


	//----- nvinfo : EIATTR_KPARAM_INFO
	.align		4
.L_41:
        /*0048*/ 	.byte	0x04, 0x17
        /*004a*/ 	.short	(.L_43 - .L_42)
.L_42:
        /*004c*/ 	.word	0x00000000
        /*0050*/ 	.short	0x0001
        /*0052*/ 	.short	0x0008
        /*0054*/ 	.byte	0x00, 0xf5, 0x21, 0x00


	//----- nvinfo : EIATTR_KPARAM_INFO
	.align		4
.L_43:
        /*0058*/ 	.byte	0x04, 0x17
        /*005a*/ 	.short	(.L_45 - .L_44)
.L_44:
        /*005c*/ 	.word	0x00000000
        /*0060*/ 	.short	0x0000
        /*0062*/ 	.short	0x0000
        /*0064*/ 	.byte	0x00, 0xf5, 0x21, 0x00


	//----- nvinfo : EIATTR_SPARSE_MMA_MASK
	.align		4
.L_45:
        /*0068*/ 	.byte	0x03, 0x50
        /*006a*/ 	.short	0x0000


	//----- nvinfo : EIATTR_MAXREG_COUNT
	.align		4
        /*006c*/ 	.byte	0x03, 0x1b
        /*006e*/ 	.short	0x00ff


	//----- nvinfo : EIATTR_MERCURY_ISA_VERSION
	.align		4
        /*0070*/ 	.byte	0x03, 0x5f
        /*0072*/ 	.short	0x0101


	//----- nvinfo : EIATTR_VRC_CTA_INIT_COUNT
	.align		4
        /*0074*/ 	.byte	0x02, 0x4a
	.zero		1
	.zero		1


	//----- nvinfo : EIATTR_EXIT_INSTR_OFFSETS
	.align		4
        /*0078*/ 	.byte	0x04, 0x1c
        /*007a*/ 	.short	(.L_47 - .L_46)


	//   ....[0]....
.L_46:
        /*007c*/ 	.word	0x00000110


	//   ....[1]....
        /*0080*/ 	.word	0x000001f0


	//   ....[2]....
        /*0084*/ 	.word	0x00000370


	//   ....[3]....
        /*0088*/ 	.word	0x00000430


	//----- nvinfo : EIATTR_CRS_STACK_SIZE
	.align		4
.L_47:
        /*008c*/ 	.byte	0x04, 0x1e
        /*008e*/ 	.short	(.L_49 - .L_48)
.L_48:
        /*0090*/ 	.word	0x00000000


	//----- nvinfo : EIATTR_CBANK_PARAM_SIZE
	.align		4
.L_49:
        /*0094*/ 	.byte	0x03, 0x19
        /*0096*/ 	.short	0x0024


	//----- nvinfo : EIATTR_PARAM_CBANK
	.align		4
        /*0098*/ 	.byte	0x04, 0x0a
        /*009a*/ 	.short	(.L_51 - .L_50)
	.align		4
.L_50:
        /*009c*/ 	.word	index@(.nv.constant0._Z15halftomo_kernelPfS_S_iii)
        /*00a0*/ 	.short	0x0380
        /*00a2*/ 	.short	0x0024


	//----- nvinfo : EIATTR_SW_WAR
	.align		4
.L_51:
        /*00a4*/ 	.byte	0x04, 0x36
        /*00a6*/ 	.short	(.L_53 - .L_52)
.L_52:
        /*00a8*/ 	.word	0x00000008
.L_53:


//--------------------- .nv.callgraph             --------------------------
	.section	.nv.callgraph,"",@"SHT_CUDA_CALLGRAPH"
	.align	4
	.sectionentsize	8
	.align		4
        /*0000*/ 	.word	0x00000000
	.align		4
        /*0004*/ 	.word	0xffffffff
	.align		4
        /*0008*/ 	.word	0x00000000
	.align		4
        /*000c*/ 	.word	0xfffffffe
	.align		4
        /*0010*/ 	.word	0x00000000
	.align		4
        /*0014*/ 	.word	0xfffffffd
	.align		4
        /*0018*/ 	.word	0x00000000
	.align		4
        /*001c*/ 	.word	0xfffffffc


//--------------------- .text._Z25halftomo_prepare_sinogramPfS_iiii --------------------------
	.section	.text._Z25halftomo_prepare_sinogramPfS_iiii,"ax",@progbits
	.align	128
        .global         _Z25halftomo_prepare_sinogramPfS_iiii
        .type           _Z25halftomo_prepare_sinogramPfS_iiii,@function
        .size           _Z25halftomo_prepare_sinogramPfS_iiii,(.L_x_4 - _Z25halftomo_prepare_sinogramPfS_iiii)
        .other          _Z25halftomo_prepare_sinogramPfS_iiii,@"STO_CUDA_ENTRY STV_DEFAULT"
_Z25halftomo_prepare_sinogramPfS_iiii:
.text._Z25halftomo_prepare_sinogramPfS_iiii:
[----:B------:R-:W-:Y:S01]  /*0000*/  LDC R1, c[0x0][0x37c] ;  /* 0x0000df00ff017b82 */ /* 0x000fe20000000800 */
[----:B------:R-:W0:Y:S01]  /*0010*/  S2R R6, SR_CTAID.X ;  /* 0x0000000000067919 */ /* 0x000e220000002500 */
[----:B------:R-:W0:Y:S01]  /*0020*/  LDCU UR4, c[0x0][0x360] ;  /* 0x00006c00ff0477ac */ /* 0x000e220008000800 */
[----:B------:R-:W0:Y:S01]  /*0030*/  S2R R7, SR_TID.X ;  /* 0x0000000000077919 */ /* 0x000e220000002100 */
[----:B------:R-:W1:Y:S01]  /*0040*/  LDCU.64 UR8, c[0x0][0x398] ;  /* 0x00007300ff0877ac */ /* 0x000e620008000a00 */
[----:B------:R-:W2:Y:S01]  /*0050*/  S2R R3, SR_CTAID.Y ;  /* 0x0000000000037919 */ /* 0x000ea20000002600 */
[----:B------:R-:W2:Y:S01]  /*0060*/  LDCU UR5, c[0x0][0x364] ;  /* 0x00006c80ff0577ac */ /* 0x000ea20008000800 */
[----:B------:R-:W2:Y:S01]  /*0070*/  S2R R0, SR_TID.Y ;  /* 0x0000000000007919 */ /* 0x000ea20000002200 */
[----:B------:R-:W3:Y:S01]  /*0080*/  LDCU UR7, c[0x0][0x390] ;  /* 0x00007200ff0777ac */ /* 0x000ee20008000800 */
[----:B-1----:R-:W-:Y:S01]  /*0090*/  USHF.R.S32.HI UR6, URZ, 0x1f, UR8 ;  /* 0x0000001fff067899 */ /* 0x002fe20008011408 */
[----:B0-----:R-:W-:Y:S01]  /*00a0*/  IMAD R6, R6, UR4, R7 ;  /* 0x0000000406067c24 */ /* 0x001fe2000f8e0207 */
[----:B------:R-:W-:-:S04]  /*00b0*/  USHF.R.S32.HI UR4, URZ, 0x1f, UR9 ;  /* 0x0000001fff047899 */ /* 0x000fc80008011409 */
[C---:B------:R-:W-:Y:S02]  /*00c0*/  ISETP.GT.U32.AND P1, PT, R6.reuse, UR9, PT ;  /* 0x0000000906007c0c */ /* 0x040fe4000bf24070 */
[----:B------:R-:W-:Y:S01]  /*00d0*/  ISETP.LT.U32.AND P0, PT, R6, UR8, PT ;  /* 0x0000000806007c0c */ /* 0x000fe2000bf01070 */
[----:B--2---:R-:W-:Y:S01]  /*00e0*/  IMAD R3, R3, UR5, R0 ;  /* 0x0000000503037c24 */ /* 0x004fe2000f8e0200 */
[----:B------:R-:W-:-:S04]  /*00f0*/  ISETP.GT.U32.AND.EX P1, PT, RZ, UR4, PT, P1 ;  /* 0x00000004ff007c0c */ /* 0x000fc8000bf24110 */
[----:B------:R-:W-:-:S04]  /*0100*/  ISETP.LT.U32.OR.EX P0, PT, RZ, UR6, P1, P0 ;  /* 0x00000006ff007c0c */ /* 0x000fc80008f01500 */
[----:B---3--:R-:W-:-:S13]  /*0110*/  ISETP.GE.U32.OR P0, PT, R3, UR7, P0 ;  /* 0x0000000703007c0c */ /* 0x008fda0008706470 */
[----:B------:R-:W-:Y:S05]  /*0120*/  @P0 EXIT ;  /* 0x000000000000094d */ /* 0x000fea0003800000 */
[----:B------:R-:W0:Y:S01]  /*0130*/  LDCU UR9, c[0x0][0x394] ;  /* 0x00007280ff0977ac */ /* 0x000e220008000800 */
[----:B------:R-:W-:Y:S01]  /*0140*/  IMAD.MOV.U32 R7, RZ, RZ, RZ ;  /* 0x000000ffff077224 */ /* 0x000fe200078e00ff */
[----:B------:R-:W-:Y:S01]  /*0150*/  IADD3 R0, P1, PT, R6, -UR8, RZ ;  /* 0x8000000806007c10 */ /* 0x000fe2000ff3e0ff */
[----:B------:R-:W1:Y:S04]  /*0160*/  LDCU.128 UR12, c[0x0][0x380] ;  /* 0x00007000ff0c77ac */ /* 0x000e680008000c00 */
[----:B------:R-:W-:Y:S01]  /*0170*/  IMAD.X R5, RZ, RZ, ~UR6, P1 ;  /* 0x80000006ff057e24 */ /* 0x000fe200088e06ff */
[----:B------:R-:W2:Y:S01]  /*0180*/  LDCU.64 UR4, c[0x0][0x358] ;  /* 0x00006b00ff0477ac */ /* 0x000ea20008000a00 */
[----:B0-----:R-:W-:Y:S02]  /*0190*/  USHF.R.S32.HI UR7, URZ, 0x1f, UR9 ;  /* 0x0000001fff077899 */ /* 0x001fe40008011409 */
[----:B------:R-:W-:Y:S01]  /*01a0*/  IMAD.WIDE.U32 R6, R3, UR9, R6 ;  /* 0x0000000903067c25 */ /* 0x000fe2000f8e0006 */
[----:B-1----:R-:W-:-:S03]  /*01b0*/  LEA R4, P0, R0, UR14, 0x2 ;  /* 0x0000000e00047c11 */ /* 0x002fc6000f8010ff */
[----:B------:R-:W-:Y:S01]  /*01c0*/  IMAD R3, R3, UR7, RZ ;  /* 0x0000000703037c24 */ /* 0x000fe2000f8e02ff */
[----:B------:R-:W-:Y:S02]  /*01d0*/  LEA R2, P1, R6, UR12, 0x2 ;  /* 0x0000000c06027c11 */ /* 0x000fe4000f8210ff */
[----:B------:R-:W-:Y:S01]  /*01e0*/  LEA.HI.X R5, R0, UR15, R5, 0x2, P0 ;  /* 0x0000000f00057c11 */ /* 0x000fe200080f1405 */
[----:B------:R-:W-:-:S04]  /*01f0*/  IMAD.IADD R3, R7, 0x1, R3 ;  /* 0x0000000107037824 */ /* 0x000fc800078e0203 */
[----:B--2---:R-:W2:Y:S01]  /*0200*/  LDG.E R4, desc[UR4][R4.64] ;  /* 0x0000000404047981 */ /* 0x004ea2000c1e1900 */
[----:B------:R-:W-:-:S05]  /*0210*/  LEA.HI.X R3, R6, UR13, R3, 0x2, P1 ;  /* 0x0000000d06037c11 */ /* 0x000fca00088f1403 */
[----:B------:R-:W2:Y:S02]  /*0220*/  LDG.E R7, desc[UR4][R2.64] ;  /* 0x0000000402077981 */ /* 0x000ea4000c1e1900 */
[----:B--2---:R-:W-:-:S05]  /*0230*/  FMUL R7, R4, R7 ;  /* 0x0000000704077220 */ /* 0x004fca0000400000 */
[----:B------:R-:W-:Y:S01]  /*0240*/  STG.E desc[UR4][R2.64], R7 ;  /* 0x0000000702007986 */ /* 0x000fe2000c101904 */
[----:B------:R-:W-:Y:S05]  /*0250*/  EXIT ;  /* 0x000000000000794d */ /* 0x000fea0003800000 */
.L_x_0:
[----:B------:R-:W-:-:S00]  /*0260*/  BRA `(.L_x_0) ;  /* 0xfffffffc00fc7947 */ /* 0x000fc0000383ffff */
[----:B------:R-:W-:-:S00]  /*0270*/  NOP ;  /* 0x0000000000007918 */ /* 0x000fc00000000000 */
        /* <DEDUP_REMOVED lines=8> */
.L_x_4:


//--------------------- .text._Z15halftomo_kernelPfS_S_iii --------------------------
	.section	.text._Z15halftomo_kernelPfS_S_iii,"ax",@progbits
	.align	128
        .global         _Z15halftomo_kernelPfS_S_iii
        .type           _Z15halftomo_kernelPfS_S_iii,@function
        .size           _Z15halftomo_kernelPfS_S_iii,(.L_x_5 - _Z15halftomo_kernelPfS_S_iii)
        .other          _Z15halftomo_kernelPfS_S_iii,@"STO_CUDA_ENTRY STV_DEFAULT"
_Z15halftomo_kernelPfS_S_iii:
.text._Z15halftomo_kernelPfS_S_iii:
[----:B------:R-:W-:Y:S01]  /*0000*/  LDC R1, c[0x0][0x37c] ;  /* 0x0000df00ff017b82 */ /* 0x000fe20000000800 */
[----:B------:R-:W0:Y:S01]  /*0010*/  S2R R2, SR_CTAID.Y ;  /* 0x0000000000027919 */ /* 0x000e220000002600 */
[----:B------:R-:W1:Y:S06]  /*0020*/  LDCU.64 UR4, c[0x0][0x398] ;  /* 0x00007300ff0477ac */ /* 0x000e6c0008000a00 */
[----:B------:R-:W2:Y:S01]  /*0030*/  LDC R13, c[0x0][0x3a0] ;  /* 0x0000e800ff0d7b82 */ /* 0x000ea20000000800 */
[----:B------:R-:W0:Y:S01]  /*0040*/  S2R R5, SR_TID.Y ;  /* 0x0000000000057919 */ /* 0x000e220000002200 */
[----:B------:R-:W3:Y:S01]  /*0050*/  LDCU UR6, c[0x0][0x360] ;  /* 0x00006c00ff0677ac */ /* 0x000ee20008000800 */
[----:B------:R-:W3:Y:S01]  /*0060*/  S2R R3, SR_CTAID.X ;  /* 0x0000000000037919 */ /* 0x000ee20000002500 */
[----:B------:R-:W0:Y:S01]  /*0070*/  LDCU UR7, c[0x0][0x364] ;  /* 0x00006c80ff0777ac */ /* 0x000e220008000800 */
[----:B------:R-:W3:Y:S01]  /*0080*/  S2R R0, SR_TID.X ;  /* 0x0000000000007919 */ /* 0x000ee20000002100 */
[----:B-1----:R-:W-:-:S04]  /*0090*/  UIADD3 UR4, UPT, UPT, UR4, 0x1, URZ ;  /* 0x0000000104047890 */ /* 0x002fc8000fffe0ff */
[----:B------:R-:W-:-:S04]  /*00a0*/  ULEA.HI UR4, UR4, UR4, URZ, 0x1 ;  /* 0x0000000404047291 */ /* 0x000fc8000f8f08ff */
[----:B------:R-:W-:Y:S01]  /*00b0*/  USHF.R.S32.HI UR4, URZ, 0x1, UR4 ;  /* 0x00000001ff047899 */ /* 0x000fe20008011404 */
[----:B0-----:R-:W-:-:S05]  /*00c0*/  IMAD R2, R2, UR7, R5 ;  /* 0x0000000702027c24 */ /* 0x001fca000f8e0205 */
[----:B------:R-:W-:Y:S01]  /*00d0*/  ISETP.GE.AND P0, PT, R2, UR4, PT ;  /* 0x0000000402007c0c */ /* 0x000fe2000bf06270 */
[----:B---3--:R-:W-:Y:S01]  /*00e0*/  IMAD R3, R3, UR6, R0 ;  /* 0x0000000603037c24 */ /* 0x008fe2000f8e0200 */
[----:B--2---:R-:W-:-:S04]  /*00f0*/  SHF.L.U32 R0, R13, 0x1, RZ ;  /* 0x000000010d007819 */ /* 0x004fc800000006ff */
[----:B------:R-:W-:-:S13]  /*0100*/  ISETP.GE.OR P0, PT, R3, R0, P0 ;  /* 0x000000000300720c */ /* 0x000fda0000706670 */
[----:B------:R-:W-:Y:S05]  /*0110*/  @P0 EXIT ;  /* 0x000000000000094d */ /* 0x000fea0003800000 */
[----:B------:R-:W-:Y:S01]  /*0120*/  IADD3 R8, PT, PT, -R13, UR5, RZ ;  /* 0x000000050d087c10 */ /* 0x000fe2000fffe1ff */
[----:B------:R-:W0:Y:S03]  /*0130*/  LDCU.64 UR6, c[0x0][0x358] ;  /* 0x00006b00ff0677ac */ /* 0x000e260008000a00 */
[----:B------:R-:W-:-:S04]  /*0140*/  IADD3 R4, PT, PT, -R8, R13, RZ ;  /* 0x0000000d08047210 */ /* 0x000fc80007ffe1ff */
[----:B------:R-:W-:-:S13]  /*0150*/  ISETP.GE.AND P0, PT, R3, R4, PT ;  /* 0x000000040300720c */ /* 0x000fda0003f06270 */
[----:B0-----:R-:W-:Y:S05]  /*0160*/  @P0 BRA `(.L_x_1) ;  /* 0x0000000000240947 */ /* 0x001fea0003800000 */
[----:B------:R-:W0:Y:S01]  /*0170*/  LDC.64 R4, c[0x0][0x380] ;  /* 0x0000e000ff047b82 */ /* 0x000e220000000a00 */
[----:B------:R-:W-:-:S04]  /*0180*/  IMAD R7, R2, UR5, R3 ;  /* 0x0000000502077c24 */ /* 0x000fc8000f8e0203 */
[----:B0-----:R-:W-:-:S03]  /*0190*/  IMAD.WIDE R4, R7, 0x4, R4 ;  /* 0x0000000407047825 */ /* 0x001fc600078e0204 */
[----:B------:R-:W0:Y:S03]  /*01a0*/  LDC.64 R6, c[0x0][0x388] ;  /* 0x0000e200ff067b82 */ /* 0x000e260000000a00 */
[----:B------:R-:W2:Y:S01]  /*01b0*/  LDG.E R5, desc[UR6][R4.64] ;  /* 0x0000000604057981 */ /* 0x000ea2000c1e1900 */
[----:B------:R-:W-:-:S04]  /*01c0*/  IMAD R3, R2, R0, R3 ;  /* 0x0000000002037224 */ /* 0x000fc800078e0203 */
[----:B0-----:R-:W-:-:S05]  /*01d0*/  IMAD.WIDE R2, R3, 0x4, R6 ;  /* 0x0000000403027825 */ /* 0x001fca00078e0206 */
[----:B--2---:R-:W-:Y:S01]  /*01e0*/  STG.E desc[UR6][R2.64], R5 ;  /* 0x0000000502007986 */ /* 0x004fe2000c101906 */
[----:B------:R-:W-:Y:S05]  /*01f0*/  EXIT ;  /* 0x000000000000794d */ /* 0x000fea0003800000 */
.L_x_1:
[----:B------:R-:W-:-:S13]  /*0200*/  ISETP.GE.AND P0, PT, R3, UR5, PT ;  /* 0x0000000503007c0c */ /* 0x000fda000bf06270 */
[----:B------:R-:W-:Y:S05]  /*0210*/  @P0 BRA `(.L_x_2) ;  /* 0x0000000000580947 */ /* 0x000fea0003800000 */
[----:B------:R-:W0:Y:S01]  /*0220*/  LDC.64 R6, c[0x0][0x390] ;  /* 0x0000e400ff067b82 */ /* 0x000e220000000a00 */
[----:B------:R-:W-:Y:S02]  /*0230*/  LOP3.LUT R9, RZ, R3, RZ, 0x33, !PT ;  /* 0x00000003ff097212 */ /* 0x000fe400078e33ff */
[----:B------:R-:W-:Y:S02]  /*0240*/  IADD3 R10, PT, PT, R2, UR4, RZ ;  /* 0x00000004020a7c10 */ /* 0x000fe4000fffe0ff */
[----:B------:R-:W-:Y:S02]  /*0250*/  IADD3 R11, PT, PT, R0, R9, RZ ;  /* 0x00000009000b7210 */ /* 0x000fe40007ffe0ff */
[--C-:B------:R-:W-:Y:S01]  /*0260*/  IADD3 R9, PT, PT, R8, -R13, R3.reuse ;  /* 0x8000000d08097210 */ /* 0x100fe20007ffe003 */
[----:B------:R-:W1:Y:S01]  /*0270*/  LDC.64 R4, c[0x0][0x380] ;  /* 0x0000e000ff047b82 */ /* 0x000e620000000a00 */
[----:B------:R-:W-:Y:S02]  /*0280*/  IMAD R13, R2, UR5, R3 ;  /* 0x00000005020d7c24 */ /* 0x000fe4000f8e0203 */
[----:B------:R-:W-:-:S02]  /*0290*/  IMAD R11, R10, UR5, R11 ;  /* 0x000000050a0b7c24 */ /* 0x000fc4000f8e020b */
[----:B0-----:R-:W-:-:S06]  /*02a0*/  IMAD.WIDE R6, R9, 0x4, R6 ;  /* 0x0000000409067825 */ /* 0x001fcc00078e0206 */
[----:B------:R-:W2:Y:S01]  /*02b0*/  LDG.E R6, desc[UR6][R6.64] ;  /* 0x0000000606067981 */ /* 0x000ea2000c1e1900 */
[--C-:B-1----:R-:W-:Y:S02]  /*02c0*/  IMAD.WIDE R8, R11, 0x4, R4.reuse ;  /* 0x000000040b087825 */ /* 0x102fe400078e0204 */
[----:B------:R-:W0:Y:S02]  /*02d0*/  LDC.64 R10, c[0x0][0x388] ;  /* 0x0000e200ff0a7b82 */ /* 0x000e240000000a00 */
[----:B------:R-:W-:Y:S02]  /*02e0*/  IMAD.WIDE R4, R13, 0x4, R4 ;  /* 0x000000040d047825 */ /* 0x000fe400078e0204 */
[----:B------:R-:W3:Y:S04]  /*02f0*/  LDG.E R9, desc[UR6][R8.64] ;  /* 0x0000000608097981 */ /* 0x000ee8000c1e1900 */
[----:B------:R-:W4:Y:S01]  /*0300*/  LDG.E R5, desc[UR6][R4.64] ;  /* 0x0000000604057981 */ /* 0x000f22000c1e1900 */
[----:B------:R-:W-:-:S04]  /*0310*/  IMAD R13, R2, R0, R3 ;  /* 0x00000000020d7224 */ /* 0x000fc800078e0203 */
[----:B0-----:R-:W-:-:S04]  /*0320*/  IMAD.WIDE R10, R13, 0x4, R10 ;  /* 0x000000040d0a7825 */ /* 0x001fc800078e020a */
[C---:B--2---:R-:W-:Y:S01]  /*0330*/  FADD R0, -R6.reuse, 1 ;  /* 0x3f80000006007421 */ /* 0x044fe20000000100 */
[----:B---3--:R-:W-:-:S04]  /*0340*/  FMUL R3, R6, R9 ;  /* 0x0000000906037220 */ /* 0x008fc80000400000 */
[----:B----4-:R-:W-:-:S05]  /*0350*/  FFMA R3, R0, R5, R3 ;  /* 0x0000000500037223 */ /* 0x010fca0000000003 */
[----:B------:R-:W-:Y:S01]  /*0360*/  STG.E desc[UR6][R10.64], R3 ;  /* 0x000000030a007986 */ /* 0x000fe2000c101906 */
[----:B------:R-:W-:Y:S05]  /*0370*/  EXIT ;  /* 0x000000000000794d */ /* 0x000fea0003800000 */
.L_x_2:
[----:B------:R-:W0:Y:S01]  /*0380*/  LDC.64 R4, c[0x0][0x380] ;  /* 0x0000e000ff047b82 */ /* 0x000e220000000a00 */
[----:B------:R-:W-:Y:S02]  /*0390*/  LOP3.LUT R7, RZ, R3, RZ, 0x33, !PT ;  /* 0x00000003ff077212 */ /* 0x000fe400078e33ff */
[----:B------:R-:W-:Y:S02]  /*03a0*/  IADD3 R6, PT, PT, R2, UR4, RZ ;  /* 0x0000000402067c10 */ /* 0x000fe4000fffe0ff */
[----:B------:R-:W-:-:S05]  /*03b0*/  IADD3 R7, PT, PT, R0, R7, RZ ;  /* 0x0000000700077210 */ /* 0x000fca0007ffe0ff */
[----:B------:R-:W-:-:S04]  /*03c0*/  IMAD R7, R6, UR5, R7 ;  /* 0x0000000506077c24 */ /* 0x000fc8000f8e0207 */
[----:B0-----:R-:W-:Y:S02]  /*03d0*/  IMAD.WIDE R4, R7, 0x4, R4 ;  /* 0x0000000407047825 */ /* 0x001fe400078e0204 */
[----:B------:R-:W0:Y:S04]  /*03e0*/  LDC.64 R6, c[0x0][0x388] ;  /* 0x0000e200ff067b82 */ /* 0x000e280000000a00 */
[----:B------:R-:W2:Y:S01]  /*03f0*/  LDG.E R5, desc[UR6][R4.64] ;  /* 0x0000000604057981 */ /* 0x000ea2000c1e1900 */
[----:B------:R-:W-:-:S04]  /*0400*/  IMAD R3, R2, R0, R3 ;  /* 0x0000000002037224 */ /* 0x000fc800078e0203 */
[----:B0-----:R-:W-:-:S05]  /*0410*/  IMAD.WIDE R6, R3, 0x4, R6 ;  /* 0x0000000403067825 */ /* 0x001fca00078e0206 */
[----:B--2---:R-:W-:Y:S01]  /*0420*/  STG.E desc[UR6][R6.64], R5 ;  /* 0x0000000506007986 */ /* 0x004fe2000c101906 */
[----:B------:R-:W-:Y:S05]  /*0430*/  EXIT ;  /* 0x000000000000794d */ /* 0x000fea0003800000 */
.L_x_3:
        /* <DEDUP_REMOVED lines=12> */
.L_x_5:


//--------------------- .nv.shared.reserved.0     --------------------------
	.section	.nv.shared.reserved.0,"aw",@nobits
	.weak		__nv_reservedSMEM_offset_0_alias
	.size		__nv_reservedSMEM_offset_0_alias, 0, 64
	.other		__nv_reservedSMEM_offset_0_alias,@"STO_CUDA_RESERVED_SHARED STV_DEFAULT"
__nv_reservedSMEM_offset_0_alias:
	.zero		0
	.zero		64


//--------------------- .nv.constant0._Z25halftomo_prepare_sinogramPfS_iiii --------------------------
	.section	.nv.constant0._Z25halftomo_prepare_sinogramPfS_iiii,"a",@progbits
	.sectionflags	@""
	.align	4
.nv.constant0._Z25halftomo_prepare_sinogramPfS_iiii:
	.zero		928


//--------------------- .nv.constant0._Z15halftomo_kernelPfS_S_iii --------------------------
	.section	.nv.constant0._Z15halftomo_kernelPfS_S_iii,"a",@progbits
	.sectionflags	@""
	.align	4
.nv.constant0._Z15halftomo_kernelPfS_S_iii:
	.zero		932


//--------------------- SYMBOLS --------------------------

	.type		.nv.reservedSmem.offset0,@object
	.size		.nv.reservedSmem.offset0,0x4
